//
// Generated by NVIDIA NVVM Compiler
//
// Compiler Build ID: CL-36424714
// Cuda compilation tools, release 13.0, V13.0.88
// Based on NVVM 20.0.0
//

.version 9.0
.target sm_100
.address_size 64

	// .globl	_Z4edgePiS_S_S_S_S_
// _ZZ4edgePiS_S_S_S_S_E10quickBreak_$_0 has been demoted

.visible .entry _Z4edgePiS_S_S_S_S_(
	.param .u64 .ptr .align 1 _Z4edgePiS_S_S_S_S__param_0,
	.param .u64 .ptr .align 1 _Z4edgePiS_S_S_S_S__param_1,
	.param .u64 .ptr .align 1 _Z4edgePiS_S_S_S_S__param_2,
	.param .u64 .ptr .align 1 _Z4edgePiS_S_S_S_S__param_3,
	.param .u64 .ptr .align 1 _Z4edgePiS_S_S_S_S__param_4,
	.param .u64 .ptr .align 1 _Z4edgePiS_S_S_S_S__param_5
)
{
	.reg .pred 	%p<10>;
	.reg .b32 	%r<39>;
	.reg .b64 	%rd<31>;
	// demoted variable
	.shared .align 4 .u32 _ZZ4edgePiS_S_S_S_S_E10quickBreak_$_0;
	ld.param.u64 	%rd14, [_Z4edgePiS_S_S_S_S__param_0];
	ld.param.u64 	%rd15, [_Z4edgePiS_S_S_S_S__param_1];
	ld.param.u64 	%rd16, [_Z4edgePiS_S_S_S_S__param_2];
	ld.param.u64 	%rd17, [_Z4edgePiS_S_S_S_S__param_3];
	ld.param.u64 	%rd18, [_Z4edgePiS_S_S_S_S__param_4];
	ld.param.u64 	%rd19, [_Z4edgePiS_S_S_S_S__param_5];
	cvta.to.global.u64 	%rd1, %rd19;
	cvta.to.global.u64 	%rd2, %rd18;
	cvta.to.global.u64 	%rd20, %rd17;
	mov.u32 	%r1, %ntid.x;
	mov.u32 	%r37, %ctaid.x;
	ld.global.u32 	%r36, [%rd20];
	setp.ge.s32 	%p1, %r37, %r36;
	@%p1 bra 	$L__BB0_14;
	mul.wide.u32 	%rd3, %r1, 4;
	cvta.to.global.u64 	%rd4, %rd14;
	cvta.to.global.u64 	%rd5, %rd15;
	cvta.to.global.u64 	%rd6, %rd16;
	mov.u32 	%r7, %tid.x;
$L__BB0_2:
	mul.lo.s32 	%r6, %r36, %r37;
$L__BB0_3:
	mov.b32 	%r17, 0;
	st.shared.u32 	[_ZZ4edgePiS_S_S_S_S_E10quickBreak_$_0], %r17;
	bar.sync 	0;
	ld.global.u32 	%r18, [%rd2];
	setp.ge.s32 	%p2, %r7, %r18;
	@%p2 bra 	$L__BB0_12;
	mul.wide.u32 	%rd30, %r7, 4;
	mov.u32 	%r38, %r7;
$L__BB0_5:
	add.s64 	%rd9, %rd4, %rd30;
	ld.global.u32 	%r19, [%rd9];
	add.s32 	%r20, %r19, %r6;
	mul.wide.s32 	%rd21, %r20, 4;
	add.s64 	%rd10, %rd1, %rd21;
	ld.global.u32 	%r9, [%rd10];
	add.s64 	%rd11, %rd5, %rd30;
	ld.global.u32 	%r21, [%rd11];
	add.s32 	%r22, %r21, %r6;
	mul.wide.s32 	%rd22, %r22, 4;
	add.s64 	%rd12, %rd1, %rd22;
	ld.global.u32 	%r10, [%rd12];
	add.s64 	%rd23, %rd6, %rd30;
	ld.global.u32 	%r11, [%rd23];
	add.s32 	%r12, %r11, %r10;
	setp.le.s32 	%p3, %r9, %r12;
	@%p3 bra 	$L__BB0_8;
	atom.global.min.s32 	%r28, [%rd10], %r12;
	ld.global.u32 	%r29, [%rd9];
	add.s32 	%r30, %r29, %r6;
	mul.wide.s32 	%rd26, %r30, 4;
	add.s64 	%rd27, %rd1, %rd26;
	ld.global.u32 	%r31, [%rd27];
	setp.ge.s32 	%p6, %r31, %r28;
	@%p6 bra 	$L__BB0_11;
	mov.b32 	%r32, 1;
	st.shared.u32 	[_ZZ4edgePiS_S_S_S_S_E10quickBreak_$_0], %r32;
	bra.uni 	$L__BB0_11;
$L__BB0_8:
	add.s32 	%r13, %r11, %r9;
	setp.le.s32 	%p4, %r10, %r13;
	@%p4 bra 	$L__BB0_11;
	atom.global.min.s32 	%r23, [%rd12], %r13;
	ld.global.u32 	%r24, [%rd11];
	add.s32 	%r25, %r24, %r6;
	mul.wide.s32 	%rd24, %r25, 4;
	add.s64 	%rd25, %rd1, %rd24;
	ld.global.u32 	%r26, [%rd25];
	setp.ge.s32 	%p5, %r26, %r23;
	@%p5 bra 	$L__BB0_11;
	mov.b32 	%r27, 1;
	st.shared.u32 	[_ZZ4edgePiS_S_S_S_S_E10quickBreak_$_0], %r27;
$L__BB0_11:
	add.s32 	%r38, %r38, %r1;
	ld.global.u32 	%r33, [%rd2];
	add.s64 	%rd30, %rd30, %rd3;
	setp.lt.s32 	%p7, %r38, %r33;
	@%p7 bra 	$L__BB0_5;
$L__BB0_12:
	bar.sync 	0;
	ld.shared.u32 	%r34, [_ZZ4edgePiS_S_S_S_S_E10quickBreak_$_0];
	setp.ne.s32 	%p8, %r34, 0;
	@%p8 bra 	$L__BB0_3;
	ld.param.u64 	%rd29, [_Z4edgePiS_S_S_S_S__param_3];
	mov.u32 	%r35, %nctaid.x;
	add.s32 	%r37, %r37, %r35;
	cvta.to.global.u64 	%rd28, %rd29;
	ld.global.u32 	%r36, [%rd28];
	setp.lt.s32 	%p9, %r37, %r36;
	@%p9 bra 	$L__BB0_2;
$L__BB0_14:
	ret;

}


// ===== COMPILED SASS (sm_100) =====

	.target	sm_100

	.elftype	@"ET_EXEC"


//--------------------- .note.nv.tkinfo           --------------------------
	.section	.note.nv.tkinfo,"",@"SHT_NOTE"
	.sectionflags	@"SHF_NOTE_NV_TKINFO"
	.tkinfo
        /*0018*/ 	.word	0x00000002
        /*0030*/ 	.string	""
        /*0030*/ 	.string	"ptxas"
        /*0030*/ 	.string	"Cuda compilation tools, release 13.0, V13.0.88"
        /*0030*/ 	.string	"Build cuda_13.0.r13.0/compiler.36424714_0"
        /*0030*/ 	.string	"-arch sm_100 -m 64 "



//--------------------- .note.nv.cuinfo           --------------------------
	.section	.note.nv.cuinfo,"",@"SHT_NOTE"
	.sectionflags	@"SHF_NOTE_NV_CUINFO"
        /*0018*/ 	.short	0x0002
        /*001a*/ 	.short	0x0064
        /*001c*/ 	.short	0x0082
	.zero		2


//--------------------- .nv.info                  --------------------------
	.section	.nv.info,"",@"SHT_CUDA_INFO"
	.align	4


	//----- nvinfo : EIATTR_REGCOUNT
	.align		4
        /*0000*/ 	.byte	0x04, 0x2f
        /*0002*/ 	.short	(.L_1 - .L_0)
	.align		4
.L_0:
        /*0004*/ 	.word	index@(_Z4edgePiS_S_S_S_S_)
        /*0008*/ 	.word	0x0000001a


	//----- nvinfo : EIATTR_FRAME_SIZE
	.align		4
.L_1:
        /*000c*/ 	.byte	0x04, 0x11
        /*000e*/ 	.short	(.L_3 - .L_2)
	.align		4
.L_2:
        /*0010*/ 	.word	index@(_Z4edgePiS_S_S_S_S_)
        /*0014*/ 	.word	0x00000000


	//----- nvinfo : EIATTR_MIN_STACK_SIZE
	.align		4
.L_3:
        /*0018*/ 	.byte	0x04, 0x12
        /*001a*/ 	.short	(.L_5 - .L_4)
	.align		4
.L_4:
        /*001c*/ 	.word	index@(_Z4edgePiS_S_S_S_S_)
        /*0020*/ 	.word	0x00000000
.L_5:


//--------------------- .nv.compat                --------------------------
	.section	.nv.compat,"",@"SHT_CUDA_COMPAT_INFO"
	.align	4
        /*0000*/ 	.byte	0x02, 0x09, 0x00, 0x00, 0x02, 0x02, 0x01, 0x00, 0x02, 0x05, 0x05, 0x00, 0x03, 0x07, 0x01, 0x01
        /*0010*/ 	.byte	0x02, 0x03, 0x00, 0x00, 0x02, 0x06, 0x01, 0x00, 0x04, 0x0b, 0x08, 0x00, 0x09, 0x00, 0x00, 0x00
        /*0020*/ 	.byte	0x00, 0x00, 0x00, 0x00


//--------------------- .nv.info._Z4edgePiS_S_S_S_S_ --------------------------
	.section	.nv.info._Z4edgePiS_S_S_S_S_,"",@"SHT_CUDA_INFO"
	.sectionflags	@""
	.align	4


	//----- nvinfo : EIATTR_CUDA_API_VERSION
	.align		4
        /*0000*/ 	.byte	0x04, 0x37
        /*0002*/ 	.short	(.L_7 - .L_6)
.L_6:
        /*0004*/ 	.word	0x00000082


	//----- nvinfo : EIATTR_KPARAM_INFO
	.align		4
.L_7:
        /*0008*/ 	.byte	0x04, 0x17
        /*000a*/ 	.short	(.L_9 - .L_8)
.L_8:
        /*000c*/ 	.word	0x00000000
        /*0010*/ 	.short	0x0005
        /*0012*/ 	.short	0x0028
        /*0014*/ 	.byte	0x00, 0xf5, 0x21, 0x00


	//----- nvinfo : EIATTR_KPARAM_INFO
	.align		4
.L_9:
        /*0018*/ 	.byte	0x04, 0x17
        /*001a*/ 	.short	(.L_11 - .L_10)
.L_10:
        /*001c*/ 	.word	0x00000000
        /*0020*/ 	.short	0x0004
        /*0022*/ 	.short	0x0020
        /*0024*/ 	.byte	0x00, 0xf5, 0x21, 0x00


	//----- nvinfo : EIATTR_KPARAM_INFO
	.align		4
.L_11:
        /*0028*/ 	.byte	0x04, 0x17
        /*002a*/ 	.short	(.L_13 - .L_12)
.L_12:
        /*002c*/ 	.word	0x00000000
        /*0030*/ 	.short	0x0003
        /*0032*/ 	.short	0x0018
        /*0034*/ 	.byte	0x00, 0xf5, 0x21, 0x00


	//----- nvinfo : EIATTR_KPARAM_INFO
	.align		4
.L_13:
        /*0038*/ 	.byte	0x04, 0x17
        /*003a*/ 	.short	(.L_15 - .L_14)
.L_14:
        /*003c*/ 	.word	0x00000000
        /*0040*/ 	.short	0x0002
        /*0042*/ 	.short	0x0010
        /*0044*/ 	.byte	0x00, 0xf5, 0x21, 0x00


	//----- nvinfo : EIATTR_KPARAM_INFO
	.align		4
.L_15:
        /*0048*/ 	.byte	0x04, 0x17
        /*004a*/ 	.short	(.L_17 - .L_16)
.L_16:
        /*004c*/ 	.word	0x00000000
        /*0050*/ 	.short	0x0001
        /*0052*/ 	.short	0x0008
        /*0054*/ 	.byte	0x00, 0xf5, 0x21, 0x00


	//----- nvinfo : EIATTR_KPARAM_INFO
	.align		4
.L_17:
        /*0058*/ 	.byte	0x04, 0x17
        /*005a*/ 	.short	(.L_19 - .L_18)
.L_18:
        /*005c*/ 	.word	0x00000000
        /*0060*/ 	.short	0x0000
        /*0062*/ 	.short	0x0000
        /*0064*/ 	.byte	0x00, 0xf5, 0x21, 0x00


	//----- nvinfo : EIATTR_SPARSE_MMA_MASK
	.align		4
.L_19:
        /*0068*/ 	.byte	0x03, 0x50
        /*006a*/ 	.short	0x0000


	//----- nvinfo : EIATTR_MAXREG_COUNT
	.align		4
        /*006c*/ 	.byte	0x03, 0x1b
        /*006e*/ 	.short	0x00ff


	//----- nvinfo : EIATTR_NUM_BARRIERS
	.align		4
        /*0070*/ 	.byte	0x02, 0x4c
        /*0072*/ 	.byte	0x01
	.zero		1


	//----- nvinfo : EIATTR_MERCURY_ISA_VERSION
	.align		4
        /*0074*/ 	.byte	0x03, 0x5f
        /*0076*/ 	.short	0x0101


	//----- nvinfo : EIATTR_VRC_CTA_INIT_COUNT
	.align		4
        /*0078*/ 	.byte	0x02, 0x4a
	.zero		1
	.zero		1


	//----- nvinfo : EIATTR_EXIT_INSTR_OFFSETS
	.align		4
        /*007c*/ 	.byte	0x04, 0x1c
        /*007e*/ 	.short	(.L_21 - .L_20)


	//   ....[0]....
.L_20:
        /*0080*/ 	.word	0x00000060


	//   ....[1]....
        /*0084*/ 	.word	0x000005b0


	//----- nvinfo : EIATTR_CRS_STACK_SIZE
	.align		4
.L_21:
        /*0088*/ 	.byte	0x04, 0x1e
        /*008a*/ 	.short	(.L_23 - .L_22)
.L_22:
        /*008c*/ 	.word	0x00000000


	//----- nvinfo : EIATTR_CBANK_PARAM_SIZE
	.align		4
.L_23:
        /*0090*/ 	.byte	0x03, 0x19
        /*0092*/ 	.short	0x0030


	//----- nvinfo : EIATTR_PARAM_CBANK
	.align		4
        /*0094*/ 	.byte	0x04, 0x0a
        /*0096*/ 	.short	(.L_25 - .L_24)
	.align		4
.L_24:
        /*0098*/ 	.word	index@(.nv.constant0._Z4edgePiS_S_S_S_S_)
        /*009c*/ 	.short	0x0380
        /*009e*/ 	.short	0x0030


	//----- nvinfo : EIATTR_SW_WAR
	.align		4
.L_25:
        /*00a0*/ 	.byte	0x04, 0x36
        /*00a2*/ 	.short	(.L_27 - .L_26)
.L_26:
        /*00a4*/ 	.word	0x00000008
.L_27:


//--------------------- .nv.callgraph             --------------------------
	.section	.nv.callgraph,"",@"SHT_CUDA_CALLGRAPH"
	.align	4
	.sectionentsize	8
	.align		4
        /*0000*/ 	.word	0x00000000
	.align		4
        /*0004*/ 	.word	0xffffffff
	.align		4
        /*0008*/ 	.word	0x00000000
	.align		4
        /*000c*/ 	.word	0xfffffffe
	.align		4
        /*0010*/ 	.word	0x00000000
	.align		4
        /*0014*/ 	.word	0xfffffffd
	.align		4
        /*0018*/ 	.word	0x00000000
	.align		4
        /*001c*/ 	.word	0xfffffffc


//--------------------- .text._Z4edgePiS_S_S_S_S_ --------------------------
	.section	.text._Z4edgePiS_S_S_S_S_,"ax",@progbits
	.align	128
        .global         _Z4edgePiS_S_S_S_S_
        .type           _Z4edgePiS_S_S_S_S_,@function
        .size           _Z4edgePiS_S_S_S_S_,(.L_x_9 - _Z4edgePiS_S_S_S_S_)
        .other          _Z4edgePiS_S_S_S_S_,@"STO_CUDA_ENTRY STV_DEFAULT"
_Z4edgePiS_S_S_S_S_:
.text._Z4edgePiS_S_S_S_S_:
[----:B------:R-:W-:Y:S08]  /*0000*/  LDC R1, c[0x0][0x37c] ;  /* 0x0000df00ff017b82 */ /* 0x000ff00000000800 */
[----:B------:R-:W0:Y:S01]  /*0010*/  LDC.64 R2, c[0x0][0x398] ;  /* 0x0000e600ff027b82 */ /* 0x000e220000000a00 */
[----:B------:R-:W0:Y:S02]  /*0020*/  LDCU.64 UR8, c[0x0][0x358] ;  /* 0x00006b00ff0877ac */ /* 0x000e240008000a00 */
[----:B0-----:R-:W2:Y:S05]  /*0030*/  LDG.E R2, desc[UR8][R2.64] ;  /* 0x0000000802027981 */ /* 0x001eaa000c1e1900 */
[----:B------:R-:W2:Y:S02]  /*0040*/  S2UR UR4, SR_CTAID.X ;  /* 0x00000000000479c3 */ /* 0x000ea40000002500 */
[----:B--2---:R-:W-:-:S13]  /*0050*/  ISETP.LE.AND P0, PT, R2, UR4, PT ;  /* 0x0000000402007c0c */ /* 0x004fda000bf03270 */
[----:B------:R-:W-:Y:S05]  /*0060*/  @P0 EXIT ;  /* 0x000000000000094d */ /* 0x000fea0003800000 */
[----:B------:R-:W0:Y:S01]  /*0070*/  S2R R6, SR_TID.X ;  /* 0x0000000000067919 */ /* 0x000e220000002100 */
[----:B------:R-:W1:Y:S02]  /*0080*/  LDC R0, c[0x0][0x360] ;  /* 0x0000d800ff007b82 */ /* 0x000e640000000800 */
.L_x_7:
[----:B0-----:R-:W-:-:S07]  /*0090*/  IMAD R7, R2, UR4, RZ ;  /* 0x0000000402077c24 */ /* 0x001fce000f8e02ff */
.L_x_6:
[----:B------:R-:W2:Y:S01]  /*00a0*/  S2UR UR6, SR_CgaCtaId ;  /* 0x00000000000679c3 */ /* 0x000ea20000008800 */
[----:B------:R-:W-:Y:S01]  /*00b0*/  UMOV UR5, 0x400 ;  /* 0x0000040000057882 */ /* 0x000fe20000000000 */
[----:B------:R-:W3:Y:S01]  /*00c0*/  LDCU.64 UR10, c[0x0][0x390] ;  /* 0x00007200ff0a77ac */ /* 0x000ee20008000a00 */
[----:B------:R-:W4:Y:S05]  /*00d0*/  LDCU.128 UR12, c[0x0][0x380] ;  /* 0x00007000ff0c77ac */ /* 0x000f2a0008000c00 */
[----:B------:R-:W5:Y:S01]  /*00e0*/  LDC.64 R2, c[0x0][0x3a0] ;  /* 0x0000e800ff027b82 */ /* 0x000f620000000a00 */
[----:B--2---:R-:W-:-:S09]  /*00f0*/  ULEA UR5, UR6, UR5, 0x18 ;  /* 0x0000000506057291 */ /* 0x004fd2000f8ec0ff */
[----:B------:R-:W-:Y:S01]  /*0100*/  STS [UR5], RZ ;  /* 0x000000ffff007988 */ /* 0x000fe20008000805 */
[----:B------:R-:W-:Y:S06]  /*0110*/  BAR.SYNC.DEFER_BLOCKING 0x0 ;  /* 0x0000000000007b1d */ /* 0x000fec0000010000 */
[----:B0----5:R-:W0:Y:S01]  /*0120*/  LDG.E R5, desc[UR8][R2.64] ;  /* 0x0000000802057981 */ /* 0x021e22000c1e1900 */
[----:B------:R-:W-:Y:S01]  /*0130*/  BSSY.RECONVERGENT B0, `(.L_x_0) ;  /* 0x000003a000007945 */ /* 0x000fe20003800200 */
[----:B0-----:R-:W-:-:S13]  /*0140*/  ISETP.GE.AND P0, PT, R6, R5, PT ;  /* 0x000000050600720c */ /* 0x001fda0003f06270 */
[----:B---34-:R-:W-:Y:S05]  /*0150*/  @P0 BRA `(.L_x_1) ;  /* 0x0000000000dc0947 */ /* 0x018fea0003800000 */
[----:B------:R-:W0:Y:S01]  /*0160*/  LDC.64 R4, c[0x0][0x3a8] ;  /* 0x0000ea00ff047b82 */ /* 0x000e220000000a00 */
[----:B------:R-:W-:Y:S02]  /*0170*/  IMAD.MOV.U32 R17, RZ, RZ, R6 ;  /* 0x000000ffff117224 */ /* 0x000fe400078e0006 */
[----:B------:R-:W-:-:S07]  /*0180*/  IMAD.WIDE.U32 R8, R6, 0x4, RZ ;  /* 0x0000000406087825 */ /* 0x000fce00078e00ff */
.L_x_5:
[C---:B------:R-:W-:Y:S02]  /*0190*/  IADD3 R10, P1, PT, R8.reuse, UR14, RZ ;  /* 0x0000000e080a7c10 */ /* 0x040fe4000ff3e0ff */
[----:B------:R-:W-:Y:S02]  /*01a0*/  IADD3 R12, P0, PT, R8, UR12, RZ ;  /* 0x0000000c080c7c10 */ /* 0x000fe4000ff1e0ff */
[C---:B------:R-:W-:Y:S02]  /*01b0*/  IADD3.X R11, PT, PT, R9.reuse, UR15, RZ, P1, !PT ;  /* 0x0000000f090b7c10 */ /* 0x040fe40008ffe4ff */
[----:B------:R-:W-:-:S03]  /*01c0*/  IADD3.X R13, PT, PT, R9, UR13, RZ, P0, !PT ;  /* 0x0000000d090d7c10 */ /* 0x000fc600087fe4ff */
[----:B------:R-:W2:Y:S04]  /*01d0*/  LDG.E R18, desc[UR8][R10.64] ;  /* 0x000000080a127981 */ /* 0x000ea8000c1e1900 */
[----:B------:R-:W3:Y:S01]  /*01e0*/  LDG.E R16, desc[UR8][R12.64] ;  /* 0x000000080c107981 */ /* 0x000ee2000c1e1900 */
[----:B0-----:R-:W-:-:S04]  /*01f0*/  IADD3 R14, P0, PT, R8, UR10, RZ ;  /* 0x0000000a080e7c10 */ /* 0x001fc8000ff1e0ff */
[----:B------:R-:W-:-:S06]  /*0200*/  IADD3.X R15, PT, PT, R9, UR11, RZ, P0, !PT ;  /* 0x0000000b090f7c10 */ /* 0x000fcc00087fe4ff */
[----:B------:R-:W4:Y:S01]  /*0210*/  LDG.E R15, desc[UR8][R14.64] ;  /* 0x000000080e0f7981 */ /* 0x000f22000c1e1900 */
[----:B--2---:R-:W-:-:S04]  /*0220*/  IMAD.IADD R19, R7, 0x1, R18 ;  /* 0x0000000107137824 */ /* 0x004fc800078e0212 */
[----:B0-----:R-:W-:-:S04]  /*0230*/  IMAD.WIDE R18, R19, 0x4, R4 ;  /* 0x0000000413127825 */ /* 0x001fc800078e0204 */
[----:B---3--:R-:W-:Y:S01]  /*0240*/  IMAD.IADD R21, R7, 0x1, R16 ;  /* 0x0000000107157824 */ /* 0x008fe200078e0210 */
[----:B------:R-:W4:Y:S03]  /*0250*/  LDG.E R22, desc[UR8][R18.64] ;  /* 0x0000000812167981 */ /* 0x000f26000c1e1900 */
[----:B------:R-:W-:-:S05]  /*0260*/  IMAD.WIDE R20, R21, 0x4, R4 ;  /* 0x0000000415147825 */ /* 0x000fca00078e0204 */
[----:B------:R-:W2:Y:S01]  /*0270*/  LDG.E R16, desc[UR8][R20.64] ;  /* 0x0000000814107981 */ /* 0x000ea2000c1e1900 */
[----:B------:R-:W-:Y:S01]  /*0280*/  BSSY.RECONVERGENT B1, `(.L_x_2) ;  /* 0x000001f000017945 */ /* 0x000fe20003800200 */
[----:B----4-:R-:W-:-:S05]  /*0290*/  IMAD.IADD R23, R22, 0x1, R15 ;  /* 0x0000000116177824 */ /* 0x010fca00078e020f */
[----:B--2---:R-:W-:-:S13]  /*02a0*/  ISETP.GT.AND P0, PT, R16, R23, PT ;  /* 0x000000171000720c */ /* 0x004fda0003f04270 */
[----:B------:R-:W-:Y:S05]  /*02b0*/  @!P0 BRA `(.L_x_3) ;  /* 0x0000000000348947 */ /* 0x000fea0003800000 */
[----:B------:R-:W2:Y:S04]  /*02c0*/  ATOMG.E.MIN.S32.STRONG.GPU PT, R20, desc[UR8][R20.64], R23 ;  /* 0x80000017141479a8 */ /* 0x000ea800089ef308 */
[----:B------:R-:W3:Y:S02]  /*02d0*/  LDG.E R12, desc[UR8][R12.64] ;  /* 0x000000080c0c7981 */ /* 0x000ee4000c1e1900 */
[----:B---3--:R-:W-:-:S04]  /*02e0*/  IMAD.IADD R11, R7, 0x1, R12 ;  /* 0x00000001070b7824 */ /* 0x008fc800078e020c */
[----:B------:R-:W-:-:S06]  /*02f0*/  IMAD.WIDE R10, R11, 0x4, R4 ;  /* 0x000000040b0a7825 */ /* 0x000fcc00078e0204 */
[----:B------:R-:W2:Y:S02]  /*0300*/  LDG.E R11, desc[UR8][R10.64] ;  /* 0x000000080a0b7981 */ /* 0x000ea4000c1e1900 */
[----:B--2---:R-:W-:-:S13]  /*0310*/  ISETP.GE.AND P0, PT, R11, R20, PT ;  /* 0x000000140b00720c */ /* 0x004fda0003f06270 */
[----:B------:R-:W-:Y:S05]  /*0320*/  @P0 BRA `(.L_x_4) ;  /* 0x0000000000500947 */ /* 0x000fea0003800000 */
[----:B------:R-:W0:Y:S01]  /*0330*/  S2UR UR6, SR_CgaCtaId ;  /* 0x00000000000679c3 */ /* 0x000e220000008800 */
[----:B------:R-:W-:Y:S01]  /*0340*/  UMOV UR5, 0x400 ;  /* 0x0000040000057882 */ /* 0x000fe20000000000 */
[----:B------:R-:W-:Y:S01]  /*0350*/  IMAD.MOV.U32 R10, RZ, RZ, 0x1 ;  /* 0x00000001ff0a7424 */ /* 0x000fe200078e00ff */
[----:B0-----:R-:W-:-:S09]  /*0360*/  ULEA UR5, UR6, UR5, 0x18 ;  /* 0x0000000506057291 */ /* 0x001fd2000f8ec0ff */
[----:B------:R2:W-:Y:S01]  /*0370*/  STS [UR5], R10 ;  /* 0x0000000aff007988 */ /* 0x0005e20008000805 */
[----:B------:R-:W-:Y:S05]  /*0380*/  BRA `(.L_x_4) ;  /* 0x0000000000387947 */ /* 0x000fea0003800000 */
.L_x_3:
[----:B------:R-:W-:-:S05]  /*0390*/  IMAD.IADD R15, R16, 0x1, R15 ;  /* 0x00000001100f7824 */ /* 0x000fca00078e020f */
[----:B------:R-:W-:-:S13]  /*03a0*/  ISETP.GT.AND P0, PT, R22, R15, PT ;  /* 0x0000000f1600720c */ /* 0x000fda0003f04270 */
[----:B------:R-:W-:Y:S05]  /*03b0*/  @!P0 BRA `(.L_x_4) ;  /* 0x00000000002c8947 */ /* 0x000fea0003800000 */
[----:B------:R-:W2:Y:S04]  /*03c0*/  ATOMG.E.MIN.S32.STRONG.GPU PT, R18, desc[UR8][R18.64], R15 ;  /* 0x8000000f121279a8 */ /* 0x000ea800089ef308 */
[----:B------:R-:W3:Y:S02]  /*03d0*/  LDG.E R10, desc[UR8][R10.64] ;  /* 0x000000080a0a7981 */ /* 0x000ee4000c1e1900 */
[----:B---3--:R-:W-:-:S04]  /*03e0*/  IMAD.IADD R13, R7, 0x1, R10 ;  /* 0x00000001070d7824 */ /* 0x008fc800078e020a */
[----:B------:R-:W-:-:S06]  /*03f0*/  IMAD.WIDE R12, R13, 0x4, R4 ;  /* 0x000000040d0c7825 */ /* 0x000fcc00078e0204 */
[----:B------:R-:W2:Y:S02]  /*0400*/  LDG.E R13, desc[UR8][R12.64] ;  /* 0x000000080c0d7981 */ /* 0x000ea4000c1e1900 */
[----:B--2---:R-:W-:-:S13]  /*0410*/  ISETP.GE.AND P0, PT, R13, R18, PT ;  /* 0x000000120d00720c */ /* 0x004fda0003f06270 */
[----:B------:R-:W0:Y:S01]  /*0420*/  @!P0 S2R R21, SR_CgaCtaId ;  /* 0x0000000000158919 */ /* 0x000e220000008800 */
[----:B------:R-:W-:Y:S01]  /*0430*/  @!P0 MOV R14, 0x400 ;  /* 0x00000400000e8802 */ /* 0x000fe20000000f00 */
[----:B------:R-:W-:-:S03]  /*0440*/  @!P0 IMAD.MOV.U32 R23, RZ, RZ, 0x1 ;  /* 0x00000001ff178424 */ /* 0x000fc600078e00ff */
[----:B0-----:R-:W-:-:S05]  /*0450*/  @!P0 LEA R14, R21, R14, 0x18 ;  /* 0x0000000e150e8211 */ /* 0x001fca00078ec0ff */
[----:B------:R0:W-:Y:S02]  /*0460*/  @!P0 STS [R14], R23 ;  /* 0x000000170e008388 */ /* 0x0001e40000000800 */
.L_x_4:
[----:B------:R-:W-:Y:S05]  /*0470*/  BSYNC.RECONVERGENT B1 ;  /* 0x0000000000017941 */ /* 0x000fea0003800200 */
.L_x_2:
[----:B--2---:R-:W2:Y:S01]  /*0480*/  LDG.E R10, desc[UR8][R2.64] ;  /* 0x00000008020a7981 */ /* 0x004ea2000c1e1900 */
[C---:B-1----:R-:W-:Y:S02]  /*0490*/  IMAD.IADD R17, R0.reuse, 0x1, R17 ;  /* 0x0000000100117824 */ /* 0x042fe400078e0211 */
[----:B------:R-:W-:-:S03]  /*04a0*/  IMAD.WIDE.U32 R8, R0, 0x4, R8 ;  /* 0x0000000400087825 */ /* 0x000fc600078e0008 */
[----:B--2---:R-:W-:-:S13]  /*04b0*/  ISETP.GE.AND P0, PT, R17, R10, PT ;  /* 0x0000000a1100720c */ /* 0x004fda0003f06270 */
[----:B------:R-:W-:Y:S05]  /*04c0*/  @!P0 BRA `(.L_x_5) ;  /* 0xfffffffc00308947 */ /* 0x000fea000383ffff */
.L_x_1:
[----:B------:R-:W-:Y:S05]  /*04d0*/  BSYNC.RECONVERGENT B0 ;  /* 0x0000000000007941 */ /* 0x000fea0003800200 */
.L_x_0:
[----:B------:R-:W2:Y:S08]  /*04e0*/  S2UR UR6, SR_CgaCtaId ;  /* 0x00000000000679c3 */ /* 0x000eb00000008800 */
[----:B------:R-:W-:Y:S06]  /*04f0*/  BAR.SYNC.DEFER_BLOCKING 0x0 ;  /* 0x0000000000007b1d */ /* 0x000fec0000010000 */
[----:B------:R-:W-:-:S02]  /*0500*/  UMOV UR5, 0x400 ;  /* 0x0000040000057882 */ /* 0x000fc40000000000 */
[----:B--2---:R-:W-:-:S09]  /*0510*/  ULEA UR5, UR6, UR5, 0x18 ;  /* 0x0000000506057291 */ /* 0x004fd2000f8ec0ff */
[----:B------:R-:W2:Y:S02]  /*0520*/  LDS R2, [UR5] ;  /* 0x00000005ff027984 */ /* 0x000ea40008000800 */
[----:B--2---:R-:W-:-:S13]  /*0530*/  ISETP.NE.AND P0, PT, R2, RZ, PT ;  /* 0x000000ff0200720c */ /* 0x004fda0003f05270 */
[----:B------:R-:W-:Y:S05]  /*0540*/  @P0 BRA `(.L_x_6) ;  /* 0xfffffff800d40947 */ /* 0x000fea000383ffff */
[----:B------:R-:W2:Y:S02]  /*0550*/  LDC.64 R2, c[0x0][0x398] ;  /* 0x0000e600ff027b82 */ /* 0x000ea40000000a00 */
[----:B--2---:R-:W2:Y:S01]  /*0560*/  LDG.E R2, desc[UR8][R2.64] ;  /* 0x0000000802027981 */ /* 0x004ea2000c1e1900 */
[----:B------:R-:W3:Y:S02]  /*0570*/  LDCU UR5, c[0x0][0x370] ;  /* 0x00006e00ff0577ac */ /* 0x000ee40008000800 */
[----:B---3--:R-:W-:-:S06]  /*0580*/  UIADD3 UR4, UPT, UPT, UR5, UR4, URZ ;  /* 0x0000000405047290 */ /* 0x008fcc000fffe0ff */
[----:B--2---:R-:W-:-:S13]  /*0590*/  ISETP.LE.AND P0, PT, R2, UR4, PT ;  /* 0x0000000402007c0c */ /* 0x004fda000bf03270 */
[----:B------:R-:W-:Y:S05]  /*05a0*/  @!P0 BRA `(.L_x_7) ;  /* 0xfffffff800b88947 */ /* 0x000fea000383ffff */
[----:B------:R-:W-:Y:S05]  /*05b0*/  EXIT ;  /* 0x000000000000794d */ /* 0x000fea0003800000 */
.L_x_8:
[----:B------:R-:W-:-:S00]  /*05c0*/  BRA `(.L_x_8) ;  /* 0xfffffffc00fc7947 */ /* 0x000fc0000383ffff */
[----:B------:R-:W-:-:S00]  /*05d0*/  NOP ;  /* 0x0000000000007918 */ /* 0x000fc00000000000 */
        /* <DEDUP_REMOVED lines=10> */
.L_x_9:


//--------------------- .nv.shared._Z4edgePiS_S_S_S_S_ --------------------------
	.section	.nv.shared._Z4edgePiS_S_S_S_S_,"aw",@nobits
	.sectionflags	@""
	.align	4
.nv.shared._Z4edgePiS_S_S_S_S_:
	.zero		1028


//--------------------- .nv.shared.reserved.0     --------------------------
	.section	.nv.shared.reserved.0,"aw",@nobits
	.weak		__nv_reservedSMEM_offset_0_alias
	.size		__nv_reservedSMEM_offset_0_alias, 0, 64
	.other		__nv_reservedSMEM_offset_0_alias,@"STO_CUDA_RESERVED_SHARED STV_DEFAULT"
__nv_reservedSMEM_offset_0_alias:
	.zero		0
	.zero		64


//--------------------- .nv.constant0._Z4edgePiS_S_S_S_S_ --------------------------
	.section	.nv.constant0._Z4edgePiS_S_S_S_S_,"a",@progbits
	.sectionflags	@""
	.align	4
.nv.constant0._Z4edgePiS_S_S_S_S_:
	.zero		944


//--------------------- SYMBOLS --------------------------

	.type		.nv.reservedSmem.offset0,@object
	.size		.nv.reservedSmem.offset0,0x4
	.type		.nv.reservedSmem.cap,@object
	.size		.nv.reservedSmem.cap,0x4
